//
// Generated by NVIDIA NVVM Compiler
//
// Compiler Build ID: CL-36424714
// Cuda compilation tools, release 13.0, V13.0.88
// Based on NVVM 20.0.0
//

.version 9.0
.target sm_100
.address_size 64

	// .globl	_Z14postavi_tezined
.global .align 1 .b8 _ZN34_INTERNAL_015c638f_4_k_cu_95e9df6b4cuda3std3__45__cpo5beginE[1];
.global .align 1 .b8 _ZN34_INTERNAL_015c638f_4_k_cu_95e9df6b4cuda3std3__45__cpo3endE[1];
.global .align 1 .b8 _ZN34_INTERNAL_015c638f_4_k_cu_95e9df6b4cuda3std3__45__cpo6cbeginE[1];
.global .align 1 .b8 _ZN34_INTERNAL_015c638f_4_k_cu_95e9df6b4cuda3std3__45__cpo4cendE[1];
.global .align 1 .b8 _ZN34_INTERNAL_015c638f_4_k_cu_95e9df6b4cuda3std3__45__cpo6rbeginE[1];
.global .align 1 .b8 _ZN34_INTERNAL_015c638f_4_k_cu_95e9df6b4cuda3std3__45__cpo4rendE[1];
.global .align 1 .b8 _ZN34_INTERNAL_015c638f_4_k_cu_95e9df6b4cuda3std3__45__cpo7crbeginE[1];
.global .align 1 .b8 _ZN34_INTERNAL_015c638f_4_k_cu_95e9df6b4cuda3std3__45__cpo5crendE[1];
.global .align 1 .b8 _ZN34_INTERNAL_015c638f_4_k_cu_95e9df6b4cuda3std3__436_GLOBAL__N__015c638f_4_k_cu_95e9df6b6ignoreE[1];
.global .align 1 .b8 _ZN34_INTERNAL_015c638f_4_k_cu_95e9df6b4cuda3std3__419piecewise_constructE[1];
.global .align 1 .b8 _ZN34_INTERNAL_015c638f_4_k_cu_95e9df6b4cuda3std3__48in_placeE[1];
.global .align 1 .b8 _ZN34_INTERNAL_015c638f_4_k_cu_95e9df6b4cuda3std3__420unreachable_sentinelE[1];
.global .align 1 .b8 _ZN34_INTERNAL_015c638f_4_k_cu_95e9df6b4cuda3std3__47nulloptE[1];
.global .align 1 .b8 _ZN34_INTERNAL_015c638f_4_k_cu_95e9df6b4cuda3std3__48unexpectE[1];
.global .align 1 .b8 _ZN34_INTERNAL_015c638f_4_k_cu_95e9df6b4cuda3std6ranges3__45__cpo4swapE[1];
.global .align 1 .b8 _ZN34_INTERNAL_015c638f_4_k_cu_95e9df6b4cuda3std6ranges3__45__cpo9iter_moveE[1];
.global .align 1 .b8 _ZN34_INTERNAL_015c638f_4_k_cu_95e9df6b4cuda3std6ranges3__45__cpo5beginE[1];
.global .align 1 .b8 _ZN34_INTERNAL_015c638f_4_k_cu_95e9df6b4cuda3std6ranges3__45__cpo3endE[1];
.global .align 1 .b8 _ZN34_INTERNAL_015c638f_4_k_cu_95e9df6b4cuda3std6ranges3__45__cpo6cbeginE[1];
.global .align 1 .b8 _ZN34_INTERNAL_015c638f_4_k_cu_95e9df6b4cuda3std6ranges3__45__cpo4cendE[1];
.global .align 1 .b8 _ZN34_INTERNAL_015c638f_4_k_cu_95e9df6b4cuda3std6ranges3__45__cpo7advanceE[1];
.global .align 1 .b8 _ZN34_INTERNAL_015c638f_4_k_cu_95e9df6b4cuda3std6ranges3__45__cpo9iter_swapE[1];
.global .align 1 .b8 _ZN34_INTERNAL_015c638f_4_k_cu_95e9df6b4cuda3std6ranges3__45__cpo4nextE[1];
.global .align 1 .b8 _ZN34_INTERNAL_015c638f_4_k_cu_95e9df6b4cuda3std6ranges3__45__cpo4prevE[1];
.global .align 1 .b8 _ZN34_INTERNAL_015c638f_4_k_cu_95e9df6b4cuda3std6ranges3__45__cpo4dataE[1];
.global .align 1 .b8 _ZN34_INTERNAL_015c638f_4_k_cu_95e9df6b4cuda3std6ranges3__45__cpo5cdataE[1];
.global .align 1 .b8 _ZN34_INTERNAL_015c638f_4_k_cu_95e9df6b4cuda3std6ranges3__45__cpo4sizeE[1];
.global .align 1 .b8 _ZN34_INTERNAL_015c638f_4_k_cu_95e9df6b4cuda3std6ranges3__45__cpo5ssizeE[1];
.global .align 1 .b8 _ZN34_INTERNAL_015c638f_4_k_cu_95e9df6b4cuda3std6ranges3__45__cpo8distanceE[1];
.global .align 1 .b8 _ZN34_INTERNAL_015c638f_4_k_cu_95e9df6b6thrust24THRUST_300001_SM_1000_NS8cuda_cub3parE[1];
.global .align 1 .b8 _ZN34_INTERNAL_015c638f_4_k_cu_95e9df6b6thrust24THRUST_300001_SM_1000_NS8cuda_cub10par_nosyncE[1];
.global .align 1 .b8 _ZN34_INTERNAL_015c638f_4_k_cu_95e9df6b6thrust24THRUST_300001_SM_1000_NS6system6detail10sequential3seqE[1];
.global .align 1 .b8 _ZN34_INTERNAL_015c638f_4_k_cu_95e9df6b6thrust24THRUST_300001_SM_1000_NS12placeholders2_1E[1];
.global .align 1 .b8 _ZN34_INTERNAL_015c638f_4_k_cu_95e9df6b6thrust24THRUST_300001_SM_1000_NS12placeholders2_2E[1];
.global .align 1 .b8 _ZN34_INTERNAL_015c638f_4_k_cu_95e9df6b6thrust24THRUST_300001_SM_1000_NS12placeholders2_3E[1];
.global .align 1 .b8 _ZN34_INTERNAL_015c638f_4_k_cu_95e9df6b6thrust24THRUST_300001_SM_1000_NS12placeholders2_4E[1];
.global .align 1 .b8 _ZN34_INTERNAL_015c638f_4_k_cu_95e9df6b6thrust24THRUST_300001_SM_1000_NS12placeholders2_5E[1];
.global .align 1 .b8 _ZN34_INTERNAL_015c638f_4_k_cu_95e9df6b6thrust24THRUST_300001_SM_1000_NS12placeholders2_6E[1];
.global .align 1 .b8 _ZN34_INTERNAL_015c638f_4_k_cu_95e9df6b6thrust24THRUST_300001_SM_1000_NS12placeholders2_7E[1];
.global .align 1 .b8 _ZN34_INTERNAL_015c638f_4_k_cu_95e9df6b6thrust24THRUST_300001_SM_1000_NS12placeholders2_8E[1];
.global .align 1 .b8 _ZN34_INTERNAL_015c638f_4_k_cu_95e9df6b6thrust24THRUST_300001_SM_1000_NS12placeholders2_9E[1];
.global .align 1 .b8 _ZN34_INTERNAL_015c638f_4_k_cu_95e9df6b6thrust24THRUST_300001_SM_1000_NS12placeholders3_10E[1];
.global .align 1 .b8 _ZN34_INTERNAL_015c638f_4_k_cu_95e9df6b6thrust24THRUST_300001_SM_1000_NS3seqE[1];

.visible .entry _Z14postavi_tezined(
	.param .f64 _Z14postavi_tezined_param_0
)
{


	ret;

}
	// .globl	_ZN3cub18CUB_300001_SM_10006detail11EmptyKernelIvEEvv
.visible .entry _ZN3cub18CUB_300001_SM_10006detail11EmptyKernelIvEEvv()
{


	ret;

}


// ===== COMPILED SASS (sm_100) =====

	.target	sm_100

	.elftype	@"ET_EXEC"


//--------------------- .note.nv.tkinfo           --------------------------
	.section	.note.nv.tkinfo,"",@"SHT_NOTE"
	.sectionflags	@"SHF_NOTE_NV_TKINFO"
	.tkinfo
        /*0018*/ 	.word	0x00000002
        /*0030*/ 	.string	""
        /*0030*/ 	.string	"ptxas"
        /*0030*/ 	.string	"Cuda compilation tools, release 13.0, V13.0.88"
        /*0030*/ 	.string	"Build cuda_13.0.r13.0/compiler.36424714_0"
        /*0030*/ 	.string	"-arch sm_100 -m 64 "



//--------------------- .note.nv.cuinfo           --------------------------
	.section	.note.nv.cuinfo,"",@"SHT_NOTE"
	.sectionflags	@"SHF_NOTE_NV_CUINFO"
        /*0018*/ 	.short	0x0002
        /*001a*/ 	.short	0x0064
        /*001c*/ 	.short	0x0082
	.zero		2


//--------------------- .nv.info                  --------------------------
	.section	.nv.info,"",@"SHT_CUDA_INFO"
	.align	4


	//----- nvinfo : EIATTR_REGCOUNT
	.align		4
        /*0000*/ 	.byte	0x04, 0x2f
        /*0002*/ 	.short	(.L_44 - .L_43)
	.align		4
.L_43:
        /*0004*/ 	.word	index@(_Z14postavi_tezined)
        /*0008*/ 	.word	0x00000004


	//----- nvinfo : EIATTR_FRAME_SIZE
	.align		4
.L_44:
        /*000c*/ 	.byte	0x04, 0x11
        /*000e*/ 	.short	(.L_46 - .L_45)
	.align		4
.L_45:
        /*0010*/ 	.word	index@(_Z14postavi_tezined)
        /*0014*/ 	.word	0x00000000


	//----- nvinfo : EIATTR_REGCOUNT
	.align		4
.L_46:
        /*0018*/ 	.byte	0x04, 0x2f
        /*001a*/ 	.short	(.L_48 - .L_47)
	.align		4
.L_47:
        /*001c*/ 	.word	index@(_ZN3cub18CUB_300001_SM_10006detail11EmptyKernelIvEEvv)
        /*0020*/ 	.word	0x00000004


	//----- nvinfo : EIATTR_FRAME_SIZE
	.align		4
.L_48:
        /*0024*/ 	.byte	0x04, 0x11
        /*0026*/ 	.short	(.L_50 - .L_49)
	.align		4
.L_49:
        /*0028*/ 	.word	index@(_ZN3cub18CUB_300001_SM_10006detail11EmptyKernelIvEEvv)
        /*002c*/ 	.word	0x00000000


	//----- nvinfo : EIATTR_MIN_STACK_SIZE
	.align		4
.L_50:
        /*0030*/ 	.byte	0x04, 0x12
        /*0032*/ 	.short	(.L_52 - .L_51)
	.align		4
.L_51:
        /*0034*/ 	.word	index@(_ZN3cub18CUB_300001_SM_10006detail11EmptyKernelIvEEvv)
        /*0038*/ 	.word	0x00000000


	//----- nvinfo : EIATTR_MIN_STACK_SIZE
	.align		4
.L_52:
        /*003c*/ 	.byte	0x04, 0x12
        /*003e*/ 	.short	(.L_54 - .L_53)
	.align		4
.L_53:
        /*0040*/ 	.word	index@(_Z14postavi_tezined)
        /*0044*/ 	.word	0x00000000
.L_54:


//--------------------- .nv.compat                --------------------------
	.section	.nv.compat,"",@"SHT_CUDA_COMPAT_INFO"
	.align	4
        /*0000*/ 	.byte	0x02, 0x09, 0x00, 0x00, 0x02, 0x02, 0x01, 0x00, 0x02, 0x05, 0x05, 0x00, 0x03, 0x07, 0x01, 0x01
        /*0010*/ 	.byte	0x02, 0x03, 0x00, 0x00, 0x02, 0x06, 0x01, 0x00, 0x04, 0x0b, 0x08, 0x00, 0x09, 0x00, 0x00, 0x00
        /*0020*/ 	.byte	0x00, 0x00, 0x00, 0x00


//--------------------- .nv.info._ZN3cub18CUB_300001_SM_10006detail11EmptyKernelIvEEvv --------------------------
	.section	.nv.info._ZN3cub18CUB_300001_SM_10006detail11EmptyKernelIvEEvv,"",@"SHT_CUDA_INFO"
	.sectionflags	@""
	.align	4


	//----- nvinfo : EIATTR_CUDA_API_VERSION
	.align		4
        /*0000*/ 	.byte	0x04, 0x37
        /*0002*/ 	.short	(.L_56 - .L_55)
.L_55:
        /*0004*/ 	.word	0x00000082


	//----- nvinfo : EIATTR_SPARSE_MMA_MASK
	.align		4
.L_56:
        /*0008*/ 	.byte	0x03, 0x50
        /*000a*/ 	.short	0x0000


	//----- nvinfo : EIATTR_MAXREG_COUNT
	.align		4
        /*000c*/ 	.byte	0x03, 0x1b
        /*000e*/ 	.short	0x00ff


	//----- nvinfo : EIATTR_MERCURY_ISA_VERSION
	.align		4
        /*0010*/ 	.byte	0x03, 0x5f
        /*0012*/ 	.short	0x0101


	//----- nvinfo : EIATTR_VRC_CTA_INIT_COUNT
	.align		4
        /*0014*/ 	.byte	0x02, 0x4a
	.zero		1
	.zero		1


	//----- nvinfo : EIATTR_EXIT_INSTR_OFFSETS
	.align		4
        /*0018*/ 	.byte	0x04, 0x1c
        /*001a*/ 	.short	(.L_58 - .L_57)


	//   ....[0]....
.L_57:
        /*001c*/ 	.word	0x00000010


	//----- nvinfo : EIATTR_SW_WAR
	.align		4
.L_58:
        /*0020*/ 	.byte	0x04, 0x36
        /*0022*/ 	.short	(.L_60 - .L_59)
.L_59:
        /*0024*/ 	.word	0x00000008
.L_60:


//--------------------- .nv.info._Z14postavi_tezined --------------------------
	.section	.nv.info._Z14postavi_tezined,"",@"SHT_CUDA_INFO"
	.sectionflags	@""
	.align	4


	//----- nvinfo : EIATTR_CUDA_API_VERSION
	.align		4
        /*0000*/ 	.byte	0x04, 0x37
        /*0002*/ 	.short	(.L_62 - .L_61)
.L_61:
        /*0004*/ 	.word	0x00000082


	//----- nvinfo : EIATTR_KPARAM_INFO
	.align		4
.L_62:
        /*0008*/ 	.byte	0x04, 0x17
        /*000a*/ 	.short	(.L_64 - .L_63)
.L_63:
        /*000c*/ 	.word	0x00000000
        /*0010*/ 	.short	0x0000
        /*0012*/ 	.short	0x0000
        /*0014*/ 	.byte	0x00, 0xf0, 0x21, 0x00


	//----- nvinfo : EIATTR_SPARSE_MMA_MASK
	.align		4
.L_64:
        /*0018*/ 	.byte	0x03, 0x50
        /*001a*/ 	.short	0x0000


	//----- nvinfo : EIATTR_MAXREG_COUNT
	.align		4
        /*001c*/ 	.byte	0x03, 0x1b
        /*001e*/ 	.short	0x00ff


	//----- nvinfo : EIATTR_MERCURY_ISA_VERSION
	.align		4
        /*0020*/ 	.byte	0x03, 0x5f
        /*0022*/ 	.short	0x0101


	//----- nvinfo : EIATTR_VRC_CTA_INIT_COUNT
	.align		4
        /*0024*/ 	.byte	0x02, 0x4a
	.zero		1
	.zero		1


	//----- nvinfo : EIATTR_EXIT_INSTR_OFFSETS
	.align		4
        /*0028*/ 	.byte	0x04, 0x1c
        /*002a*/ 	.short	(.L_66 - .L_65)


	//   ....[0]....
.L_65:
        /*002c*/ 	.word	0x00000010


	//----- nvinfo : EIATTR_CBANK_PARAM_SIZE
	.align		4
.L_66:
        /*0030*/ 	.byte	0x03, 0x19
        /*0032*/ 	.short	0x0008


	//----- nvinfo : EIATTR_PARAM_CBANK
	.align		4
        /*0034*/ 	.byte	0x04, 0x0a
        /*0036*/ 	.short	(.L_68 - .L_67)
	.align		4
.L_67:
        /*0038*/ 	.word	index@(.nv.constant0._Z14postavi_tezined)
        /*003c*/ 	.short	0x0380
        /*003e*/ 	.short	0x0008


	//----- nvinfo : EIATTR_SW_WAR
	.align		4
.L_68:
        /*0040*/ 	.byte	0x04, 0x36
        /*0042*/ 	.short	(.L_70 - .L_69)
.L_69:
        /*0044*/ 	.word	0x00000008
.L_70:


//--------------------- .nv.callgraph             --------------------------
	.section	.nv.callgraph,"",@"SHT_CUDA_CALLGRAPH"
	.align	4
	.sectionentsize	8
	.align		4
        /*0000*/ 	.word	0x00000000
	.align		4
        /*0004*/ 	.word	0xffffffff
	.align		4
        /*0008*/ 	.word	0x00000000
	.align		4
        /*000c*/ 	.word	0xfffffffe
	.align		4
        /*0010*/ 	.word	0x00000000
	.align		4
        /*0014*/ 	.word	0xfffffffd
	.align		4
        /*0018*/ 	.word	0x00000000
	.align		4
        /*001c*/ 	.word	0xfffffffc


//--------------------- .nv.constant4             --------------------------
	.section	.nv.constant4,"a",@progbits
	.align	8
	.align		8
.nv.constant4:
        /*0000*/ 	.dword	_ZN34_INTERNAL_015c638f_4_k_cu_95e9df6b4cuda3std3__45__cpo5beginE
	.align		8
        /*0008*/ 	.dword	_ZN34_INTERNAL_015c638f_4_k_cu_95e9df6b4cuda3std3__45__cpo3endE
	.align		8
        /*0010*/ 	.dword	_ZN34_INTERNAL_015c638f_4_k_cu_95e9df6b4cuda3std3__45__cpo6cbeginE
	.align		8
        /*0018*/ 	.dword	_ZN34_INTERNAL_015c638f_4_k_cu_95e9df6b4cuda3std3__45__cpo4cendE
	.align		8
        /*0020*/ 	.dword	_ZN34_INTERNAL_015c638f_4_k_cu_95e9df6b4cuda3std3__45__cpo6rbeginE
	.align		8
        /*0028*/ 	.dword	_ZN34_INTERNAL_015c638f_4_k_cu_95e9df6b4cuda3std3__45__cpo4rendE
	.align		8
        /*0030*/ 	.dword	_ZN34_INTERNAL_015c638f_4_k_cu_95e9df6b4cuda3std3__45__cpo7crbeginE
	.align		8
        /*0038*/ 	.dword	_ZN34_INTERNAL_015c638f_4_k_cu_95e9df6b4cuda3std3__45__cpo5crendE
	.align		8
        /*0040*/ 	.dword	_ZN34_INTERNAL_015c638f_4_k_cu_95e9df6b4cuda3std3__436_GLOBAL__N__015c638f_4_k_cu_95e9df6b6ignoreE
	.align		8
        /*0048*/ 	.dword	_ZN34_INTERNAL_015c638f_4_k_cu_95e9df6b4cuda3std3__419piecewise_constructE
	.align		8
        /*0050*/ 	.dword	_ZN34_INTERNAL_015c638f_4_k_cu_95e9df6b4cuda3std3__48in_placeE
	.align		8
        /*0058*/ 	.dword	_ZN34_INTERNAL_015c638f_4_k_cu_95e9df6b4cuda3std3__420unreachable_sentinelE
	.align		8
        /*0060*/ 	.dword	_ZN34_INTERNAL_015c638f_4_k_cu_95e9df6b4cuda3std3__47nulloptE
	.align		8
        /*0068*/ 	.dword	_ZN34_INTERNAL_015c638f_4_k_cu_95e9df6b4cuda3std3__48unexpectE
	.align		8
        /*0070*/ 	.dword	_ZN34_INTERNAL_015c638f_4_k_cu_95e9df6b4cuda3std6ranges3__45__cpo4swapE
	.align		8
        /*0078*/ 	.dword	_ZN34_INTERNAL_015c638f_4_k_cu_95e9df6b4cuda3std6ranges3__45__cpo9iter_moveE
	.align		8
        /*0080*/ 	.dword	_ZN34_INTERNAL_015c638f_4_k_cu_95e9df6b4cuda3std6ranges3__45__cpo5beginE
	.align		8
        /*0088*/ 	.dword	_ZN34_INTERNAL_015c638f_4_k_cu_95e9df6b4cuda3std6ranges3__45__cpo3endE
	.align		8
        /*0090*/ 	.dword	_ZN34_INTERNAL_015c638f_4_k_cu_95e9df6b4cuda3std6ranges3__45__cpo6cbeginE
	.align		8
        /*0098*/ 	.dword	_ZN34_INTERNAL_015c638f_4_k_cu_95e9df6b4cuda3std6ranges3__45__cpo4cendE
	.align		8
        /*00a0*/ 	.dword	_ZN34_INTERNAL_015c638f_4_k_cu_95e9df6b4cuda3std6ranges3__45__cpo7advanceE
	.align		8
        /*00a8*/ 	.dword	_ZN34_INTERNAL_015c638f_4_k_cu_95e9df6b4cuda3std6ranges3__45__cpo9iter_swapE
	.align		8
        /*00b0*/ 	.dword	_ZN34_INTERNAL_015c638f_4_k_cu_95e9df6b4cuda3std6ranges3__45__cpo4nextE
	.align		8
        /*00b8*/ 	.dword	_ZN34_INTERNAL_015c638f_4_k_cu_95e9df6b4cuda3std6ranges3__45__cpo4prevE
	.align		8
        /*00c0*/ 	.dword	_ZN34_INTERNAL_015c638f_4_k_cu_95e9df6b4cuda3std6ranges3__45__cpo4dataE
	.align		8
        /*00c8*/ 	.dword	_ZN34_INTERNAL_015c638f_4_k_cu_95e9df6b4cuda3std6ranges3__45__cpo5cdataE
	.align		8
        /*00d0*/ 	.dword	_ZN34_INTERNAL_015c638f_4_k_cu_95e9df6b4cuda3std6ranges3__45__cpo4sizeE
	.align		8
        /*00d8*/ 	.dword	_ZN34_INTERNAL_015c638f_4_k_cu_95e9df6b4cuda3std6ranges3__45__cpo5ssizeE
	.align		8
        /*00e0*/ 	.dword	_ZN34_INTERNAL_015c638f_4_k_cu_95e9df6b4cuda3std6ranges3__45__cpo8distanceE
	.align		8
        /*00e8*/ 	.dword	_ZN34_INTERNAL_015c638f_4_k_cu_95e9df6b6thrust24THRUST_300001_SM_1000_NS8cuda_cub3parE
	.align		8
        /*00f0*/ 	.dword	_ZN34_INTERNAL_015c638f_4_k_cu_95e9df6b6thrust24THRUST_300001_SM_1000_NS8cuda_cub10par_nosyncE
	.align		8
        /*00f8*/ 	.dword	_ZN34_INTERNAL_015c638f_4_k_cu_95e9df6b6thrust24THRUST_300001_SM_1000_NS6system6detail10sequential3seqE
	.align		8
        /*0100*/ 	.dword	_ZN34_INTERNAL_015c638f_4_k_cu_95e9df6b6thrust24THRUST_300001_SM_1000_NS12placeholders2_1E
	.align		8
        /*0108*/ 	.dword	_ZN34_INTERNAL_015c638f_4_k_cu_95e9df6b6thrust24THRUST_300001_SM_1000_NS12placeholders2_2E
	.align		8
        /*0110*/ 	.dword	_ZN34_INTERNAL_015c638f_4_k_cu_95e9df6b6thrust24THRUST_300001_SM_1000_NS12placeholders2_3E
	.align		8
        /*0118*/ 	.dword	_ZN34_INTERNAL_015c638f_4_k_cu_95e9df6b6thrust24THRUST_300001_SM_1000_NS12placeholders2_4E
	.align		8
        /*0120*/ 	.dword	_ZN34_INTERNAL_015c638f_4_k_cu_95e9df6b6thrust24THRUST_300001_SM_1000_NS12placeholders2_5E
	.align		8
        /*0128*/ 	.dword	_ZN34_INTERNAL_015c638f_4_k_cu_95e9df6b6thrust24THRUST_300001_SM_1000_NS12placeholders2_6E
	.align		8
        /*0130*/ 	.dword	_ZN34_INTERNAL_015c638f_4_k_cu_95e9df6b6thrust24THRUST_300001_SM_1000_NS12placeholders2_7E
	.align		8
        /*0138*/ 	.dword	_ZN34_INTERNAL_015c638f_4_k_cu_95e9df6b6thrust24THRUST_300001_SM_1000_NS12placeholders2_8E
	.align		8
        /*0140*/ 	.dword	_ZN34_INTERNAL_015c638f_4_k_cu_95e9df6b6thrust24THRUST_300001_SM_1000_NS12placeholders2_9E
	.align		8
        /*0148*/ 	.dword	_ZN34_INTERNAL_015c638f_4_k_cu_95e9df6b6thrust24THRUST_300001_SM_1000_NS12placeholders3_10E
	.align		8
        /*0150*/ 	.dword	_ZN34_INTERNAL_015c638f_4_k_cu_95e9df6b6thrust24THRUST_300001_SM_1000_NS3seqE


//--------------------- .text._ZN3cub18CUB_300001_SM_10006detail11EmptyKernelIvEEvv --------------------------
	.section	.text._ZN3cub18CUB_300001_SM_10006detail11EmptyKernelIvEEvv,"ax",@progbits
	.align	128
        .global         _ZN3cub18CUB_300001_SM_10006detail11EmptyKernelIvEEvv
        .type           _ZN3cub18CUB_300001_SM_10006detail11EmptyKernelIvEEvv,@function
        .size           _ZN3cub18CUB_300001_SM_10006detail11EmptyKernelIvEEvv,(.L_x_2 - _ZN3cub18CUB_300001_SM_10006detail11EmptyKernelIvEEvv)
        .other          _ZN3cub18CUB_300001_SM_10006detail11EmptyKernelIvEEvv,@"STO_CUDA_ENTRY STV_DEFAULT"
_ZN3cub18CUB_300001_SM_10006detail11EmptyKernelIvEEvv:
.text._ZN3cub18CUB_300001_SM_10006detail11EmptyKernelIvEEvv:
[----:B------:R-:W-:Y:S01]  /*0000*/  LDC R1, c[0x0][0x37c] ;  /* 0x0000df00ff017b82 */ /* 0x000fe20000000800 */
[----:B------:R-:W-:Y:S05]  /*0010*/  EXIT ;  /* 0x000000000000794d */ /* 0x000fea0003800000 */
.L_x_0:
[----:B------:R-:W-:-:S00]  /*0020*/  BRA `(.L_x_0) ;  /* 0xfffffffc00fc7947 */ /* 0x000fc0000383ffff */
[----:B------:R-:W-:-:S00]  /*0030*/  NOP ;  /* 0x0000000000007918 */ /* 0x000fc00000000000 */
        /* <DEDUP_REMOVED lines=12> */
.L_x_2:


//--------------------- .text._Z14postavi_tezined --------------------------
	.section	.text._Z14postavi_tezined,"ax",@progbits
	.align	128
        .global         _Z14postavi_tezined
        .type           _Z14postavi_tezined,@function
        .size           _Z14postavi_tezined,(.L_x_3 - _Z14postavi_tezined)
        .other          _Z14postavi_tezined,@"STO_CUDA_ENTRY STV_DEFAULT"
_Z14postavi_tezined:
.text._Z14postavi_tezined:
[----:B------:R-:W-:Y:S01]  /*0000*/  LDC R1, c[0x0][0x37c] ;  /* 0x0000df00ff017b82 */ /* 0x000fe20000000800 */
[----:B------:R-:W-:Y:S05]  /*0010*/  EXIT ;  /* 0x000000000000794d */ /* 0x000fea0003800000 */
.L_x_1:
        /* <DEDUP_REMOVED lines=14> */
.L_x_3:


//--------------------- .nv.shared.reserved.0     --------------------------
	.section	.nv.shared.reserved.0,"aw",@nobits
	.weak		__nv_reservedSMEM_offset_0_alias
	.size		__nv_reservedSMEM_offset_0_alias, 0, 64
	.other		__nv_reservedSMEM_offset_0_alias,@"STO_CUDA_RESERVED_SHARED STV_DEFAULT"
__nv_reservedSMEM_offset_0_alias:
	.zero		0
	.zero		64


//--------------------- .nv.global                --------------------------
	.section	.nv.global,"aw",@nobits
.nv.global:
	.type		_ZN34_INTERNAL_015c638f_4_k_cu_95e9df6b6thrust24THRUST_300001_SM_1000_NS3seqE,@object
	.size		_ZN34_INTERNAL_015c638f_4_k_cu_95e9df6b6thrust24THRUST_300001_SM_1000_NS3seqE,(_ZN34_INTERNAL_015c638f_4_k_cu_95e9df6b4cuda3std3__48in_placeE - _ZN34_INTERNAL_015c638f_4_k_cu_95e9df6b6thrust24THRUST_300001_SM_1000_NS3seqE)
_ZN34_INTERNAL_015c638f_4_k_cu_95e9df6b6thrust24THRUST_300001_SM_1000_NS3seqE:
	.zero		1
	.type		_ZN34_INTERNAL_015c638f_4_k_cu_95e9df6b4cuda3std3__48in_placeE,@object
	.size		_ZN34_INTERNAL_015c638f_4_k_cu_95e9df6b4cuda3std3__48in_placeE,(_ZN34_INTERNAL_015c638f_4_k_cu_95e9df6b4cuda3std6ranges3__45__cpo4sizeE - _ZN34_INTERNAL_015c638f_4_k_cu_95e9df6b4cuda3std3__48in_placeE)
_ZN34_INTERNAL_015c638f_4_k_cu_95e9df6b4cuda3std3__48in_placeE:
	.zero		1
	.type		_ZN34_INTERNAL_015c638f_4_k_cu_95e9df6b4cuda3std6ranges3__45__cpo4sizeE,@object
	.size		_ZN34_INTERNAL_015c638f_4_k_cu_95e9df6b4cuda3std6ranges3__45__cpo4sizeE,(_ZN34_INTERNAL_015c638f_4_k_cu_95e9df6b6thrust24THRUST_300001_SM_1000_NS12placeholders2_3E - _ZN34_INTERNAL_015c638f_4_k_cu_95e9df6b4cuda3std6ranges3__45__cpo4sizeE)
_ZN34_INTERNAL_015c638f_4_k_cu_95e9df6b4cuda3std6ranges3__45__cpo4sizeE:
	.zero		1
	.type		_ZN34_INTERNAL_015c638f_4_k_cu_95e9df6b6thrust24THRUST_300001_SM_1000_NS12placeholders2_3E,@object
	.size		_ZN34_INTERNAL_015c638f_4_k_cu_95e9df6b6thrust24THRUST_300001_SM_1000_NS12placeholders2_3E,(_ZN34_INTERNAL_015c638f_4_k_cu_95e9df6b4cuda3std3__45__cpo6cbeginE - _ZN34_INTERNAL_015c638f_4_k_cu_95e9df6b6thrust24THRUST_300001_SM_1000_NS12placeholders2_3E)
_ZN34_INTERNAL_015c638f_4_k_cu_95e9df6b6thrust24THRUST_300001_SM_1000_NS12placeholders2_3E:
	.zero		1
	.type		_ZN34_INTERNAL_015c638f_4_k_cu_95e9df6b4cuda3std3__45__cpo6cbeginE,@object
	.size		_ZN34_INTERNAL_015c638f_4_k_cu_95e9df6b4cuda3std3__45__cpo6cbeginE,(_ZN34_INTERNAL_015c638f_4_k_cu_95e9df6b4cuda3std6ranges3__45__cpo6cbeginE - _ZN34_INTERNAL_015c638f_4_k_cu_95e9df6b4cuda3std3__45__cpo6cbeginE)
_ZN34_INTERNAL_015c638f_4_k_cu_95e9df6b4cuda3std3__45__cpo6cbeginE:
	.zero		1
	.type		_ZN34_INTERNAL_015c638f_4_k_cu_95e9df6b4cuda3std6ranges3__45__cpo6cbeginE,@object
	.size		_ZN34_INTERNAL_015c638f_4_k_cu_95e9df6b4cuda3std6ranges3__45__cpo6cbeginE,(_ZN34_INTERNAL_015c638f_4_k_cu_95e9df6b6thrust24THRUST_300001_SM_1000_NS12placeholders2_7E - _ZN34_INTERNAL_015c638f_4_k_cu_95e9df6b4cuda3std6ranges3__45__cpo6cbeginE)
_ZN34_INTERNAL_015c638f_4_k_cu_95e9df6b4cuda3std6ranges3__45__cpo6cbeginE:
	.zero		1
	.type		_ZN34_INTERNAL_015c638f_4_k_cu_95e9df6b6thrust24THRUST_300001_SM_1000_NS12placeholders2_7E,@object
	.size		_ZN34_INTERNAL_015c638f_4_k_cu_95e9df6b6thrust24THRUST_300001_SM_1000_NS12placeholders2_7E,(_ZN34_INTERNAL_015c638f_4_k_cu_95e9df6b4cuda3std3__45__cpo7crbeginE - _ZN34_INTERNAL_015c638f_4_k_cu_95e9df6b6thrust24THRUST_300001_SM_1000_NS12placeholders2_7E)
_ZN34_INTERNAL_015c638f_4_k_cu_95e9df6b6thrust24THRUST_300001_SM_1000_NS12placeholders2_7E:
	.zero		1
	.type		_ZN34_INTERNAL_015c638f_4_k_cu_95e9df6b4cuda3std3__45__cpo7crbeginE,@object
	.size		_ZN34_INTERNAL_015c638f_4_k_cu_95e9df6b4cuda3std3__45__cpo7crbeginE,(_ZN34_INTERNAL_015c638f_4_k_cu_95e9df6b4cuda3std6ranges3__45__cpo4nextE - _ZN34_INTERNAL_015c638f_4_k_cu_95e9df6b4cuda3std3__45__cpo7crbeginE)
_ZN34_INTERNAL_015c638f_4_k_cu_95e9df6b4cuda3std3__45__cpo7crbeginE:
	.zero		1
	.type		_ZN34_INTERNAL_015c638f_4_k_cu_95e9df6b4cuda3std6ranges3__45__cpo4nextE,@object
	.size		_ZN34_INTERNAL_015c638f_4_k_cu_95e9df6b4cuda3std6ranges3__45__cpo4nextE,(_ZN34_INTERNAL_015c638f_4_k_cu_95e9df6b4cuda3std6ranges3__45__cpo4swapE - _ZN34_INTERNAL_015c638f_4_k_cu_95e9df6b4cuda3std6ranges3__45__cpo4nextE)
_ZN34_INTERNAL_015c638f_4_k_cu_95e9df6b4cuda3std6ranges3__45__cpo4nextE:
	.zero		1
	.type		_ZN34_INTERNAL_015c638f_4_k_cu_95e9df6b4cuda3std6ranges3__45__cpo4swapE,@object
	.size		_ZN34_INTERNAL_015c638f_4_k_cu_95e9df6b4cuda3std6ranges3__45__cpo4swapE,(_ZN34_INTERNAL_015c638f_4_k_cu_95e9df6b6thrust24THRUST_300001_SM_1000_NS8cuda_cub10par_nosyncE - _ZN34_INTERNAL_015c638f_4_k_cu_95e9df6b4cuda3std6ranges3__45__cpo4swapE)
_ZN34_INTERNAL_015c638f_4_k_cu_95e9df6b4cuda3std6ranges3__45__cpo4swapE:
	.zero		1
	.type		_ZN34_INTERNAL_015c638f_4_k_cu_95e9df6b6thrust24THRUST_300001_SM_1000_NS8cuda_cub10par_nosyncE,@object
	.size		_ZN34_INTERNAL_015c638f_4_k_cu_95e9df6b6thrust24THRUST_300001_SM_1000_NS8cuda_cub10par_nosyncE,(_ZN34_INTERNAL_015c638f_4_k_cu_95e9df6b6thrust24THRUST_300001_SM_1000_NS12placeholders2_9E - _ZN34_INTERNAL_015c638f_4_k_cu_95e9df6b6thrust24THRUST_300001_SM_1000_NS8cuda_cub10par_nosyncE)
_ZN34_INTERNAL_015c638f_4_k_cu_95e9df6b6thrust24THRUST_300001_SM_1000_NS8cuda_cub10par_nosyncE:
	.zero		1
	.type		_ZN34_INTERNAL_015c638f_4_k_cu_95e9df6b6thrust24THRUST_300001_SM_1000_NS12placeholders2_9E,@object
	.size		_ZN34_INTERNAL_015c638f_4_k_cu_95e9df6b6thrust24THRUST_300001_SM_1000_NS12placeholders2_9E,(_ZN34_INTERNAL_015c638f_4_k_cu_95e9df6b4cuda3std3__436_GLOBAL__N__015c638f_4_k_cu_95e9df6b6ignoreE - _ZN34_INTERNAL_015c638f_4_k_cu_95e9df6b6thrust24THRUST_300001_SM_1000_NS12placeholders2_9E)
_ZN34_INTERNAL_015c638f_4_k_cu_95e9df6b6thrust24THRUST_300001_SM_1000_NS12placeholders2_9E:
	.zero		1
	.type		_ZN34_INTERNAL_015c638f_4_k_cu_95e9df6b4cuda3std3__436_GLOBAL__N__015c638f_4_k_cu_95e9df6b6ignoreE,@object
	.size		_ZN34_INTERNAL_015c638f_4_k_cu_95e9df6b4cuda3std3__436_GLOBAL__N__015c638f_4_k_cu_95e9df6b6ignoreE,(_ZN34_INTERNAL_015c638f_4_k_cu_95e9df6b4cuda3std6ranges3__45__cpo4dataE - _ZN34_INTERNAL_015c638f_4_k_cu_95e9df6b4cuda3std3__436_GLOBAL__N__015c638f_4_k_cu_95e9df6b6ignoreE)
_ZN34_INTERNAL_015c638f_4_k_cu_95e9df6b4cuda3std3__436_GLOBAL__N__015c638f_4_k_cu_95e9df6b6ignoreE:
	.zero		1
	.type		_ZN34_INTERNAL_015c638f_4_k_cu_95e9df6b4cuda3std6ranges3__45__cpo4dataE,@object
	.size		_ZN34_INTERNAL_015c638f_4_k_cu_95e9df6b4cuda3std6ranges3__45__cpo4dataE,(_ZN34_INTERNAL_015c638f_4_k_cu_95e9df6b6thrust24THRUST_300001_SM_1000_NS12placeholders2_1E - _ZN34_INTERNAL_015c638f_4_k_cu_95e9df6b4cuda3std6ranges3__45__cpo4dataE)
_ZN34_INTERNAL_015c638f_4_k_cu_95e9df6b4cuda3std6ranges3__45__cpo4dataE:
	.zero		1
	.type		_ZN34_INTERNAL_015c638f_4_k_cu_95e9df6b6thrust24THRUST_300001_SM_1000_NS12placeholders2_1E,@object
	.size		_ZN34_INTERNAL_015c638f_4_k_cu_95e9df6b6thrust24THRUST_300001_SM_1000_NS12placeholders2_1E,(_ZN34_INTERNAL_015c638f_4_k_cu_95e9df6b4cuda3std3__45__cpo5beginE - _ZN34_INTERNAL_015c638f_4_k_cu_95e9df6b6thrust24THRUST_300001_SM_1000_NS12placeholders2_1E)
_ZN34_INTERNAL_015c638f_4_k_cu_95e9df6b6thrust24THRUST_300001_SM_1000_NS12placeholders2_1E:
	.zero		1
	.type		_ZN34_INTERNAL_015c638f_4_k_cu_95e9df6b4cuda3std3__45__cpo5beginE,@object
	.size		_ZN34_INTERNAL_015c638f_4_k_cu_95e9df6b4cuda3std3__45__cpo5beginE,(_ZN34_INTERNAL_015c638f_4_k_cu_95e9df6b4cuda3std6ranges3__45__cpo5beginE - _ZN34_INTERNAL_015c638f_4_k_cu_95e9df6b4cuda3std3__45__cpo5beginE)
_ZN34_INTERNAL_015c638f_4_k_cu_95e9df6b4cuda3std3__45__cpo5beginE:
	.zero		1
	.type		_ZN34_INTERNAL_015c638f_4_k_cu_95e9df6b4cuda3std6ranges3__45__cpo5beginE,@object
	.size		_ZN34_INTERNAL_015c638f_4_k_cu_95e9df6b4cuda3std6ranges3__45__cpo5beginE,(_ZN34_INTERNAL_015c638f_4_k_cu_95e9df6b6thrust24THRUST_300001_SM_1000_NS12placeholders2_5E - _ZN34_INTERNAL_015c638f_4_k_cu_95e9df6b4cuda3std6ranges3__45__cpo5beginE)
_ZN34_INTERNAL_015c638f_4_k_cu_95e9df6b4cuda3std6ranges3__45__cpo5beginE:
	.zero		1
	.type		_ZN34_INTERNAL_015c638f_4_k_cu_95e9df6b6thrust24THRUST_300001_SM_1000_NS12placeholders2_5E,@object
	.size		_ZN34_INTERNAL_015c638f_4_k_cu_95e9df6b6thrust24THRUST_300001_SM_1000_NS12placeholders2_5E,(_ZN34_INTERNAL_015c638f_4_k_cu_95e9df6b4cuda3std3__45__cpo6rbeginE - _ZN34_INTERNAL_015c638f_4_k_cu_95e9df6b6thrust24THRUST_300001_SM_1000_NS12placeholders2_5E)
_ZN34_INTERNAL_015c638f_4_k_cu_95e9df6b6thrust24THRUST_300001_SM_1000_NS12placeholders2_5E:
	.zero		1
	.type		_ZN34_INTERNAL_015c638f_4_k_cu_95e9df6b4cuda3std3__45__cpo6rbeginE,@object
	.size		_ZN34_INTERNAL_015c638f_4_k_cu_95e9df6b4cuda3std3__45__cpo6rbeginE,(_ZN34_INTERNAL_015c638f_4_k_cu_95e9df6b4cuda3std6ranges3__45__cpo7advanceE - _ZN34_INTERNAL_015c638f_4_k_cu_95e9df6b4cuda3std3__45__cpo6rbeginE)
_ZN34_INTERNAL_015c638f_4_k_cu_95e9df6b4cuda3std3__45__cpo6rbeginE:
	.zero		1
	.type		_ZN34_INTERNAL_015c638f_4_k_cu_95e9df6b4cuda3std6ranges3__45__cpo7advanceE,@object
	.size		_ZN34_INTERNAL_015c638f_4_k_cu_95e9df6b4cuda3std6ranges3__45__cpo7advanceE,(_ZN34_INTERNAL_015c638f_4_k_cu_95e9df6b4cuda3std3__47nulloptE - _ZN34_INTERNAL_015c638f_4_k_cu_95e9df6b4cuda3std6ranges3__45__cpo7advanceE)
_ZN34_INTERNAL_015c638f_4_k_cu_95e9df6b4cuda3std6ranges3__45__cpo7advanceE:
	.zero		1
	.type		_ZN34_INTERNAL_015c638f_4_k_cu_95e9df6b4cuda3std3__47nulloptE,@object
	.size		_ZN34_INTERNAL_015c638f_4_k_cu_95e9df6b4cuda3std3__47nulloptE,(_ZN34_INTERNAL_015c638f_4_k_cu_95e9df6b4cuda3std6ranges3__45__cpo8distanceE - _ZN34_INTERNAL_015c638f_4_k_cu_95e9df6b4cuda3std3__47nulloptE)
_ZN34_INTERNAL_015c638f_4_k_cu_95e9df6b4cuda3std3__47nulloptE:
	.zero		1
	.type		_ZN34_INTERNAL_015c638f_4_k_cu_95e9df6b4cuda3std6ranges3__45__cpo8distanceE,@object
	.size		_ZN34_INTERNAL_015c638f_4_k_cu_95e9df6b4cuda3std6ranges3__45__cpo8distanceE,(_ZN34_INTERNAL_015c638f_4_k_cu_95e9df6b6thrust24THRUST_300001_SM_1000_NS12placeholders3_10E - _ZN34_INTERNAL_015c638f_4_k_cu_95e9df6b4cuda3std6ranges3__45__cpo8distanceE)
_ZN34_INTERNAL_015c638f_4_k_cu_95e9df6b4cuda3std6ranges3__45__cpo8distanceE:
	.zero		1
	.type		_ZN34_INTERNAL_015c638f_4_k_cu_95e9df6b6thrust24THRUST_300001_SM_1000_NS12placeholders3_10E,@object
	.size		_ZN34_INTERNAL_015c638f_4_k_cu_95e9df6b6thrust24THRUST_300001_SM_1000_NS12placeholders3_10E,(_ZN34_INTERNAL_015c638f_4_k_cu_95e9df6b4cuda3std3__419piecewise_constructE - _ZN34_INTERNAL_015c638f_4_k_cu_95e9df6b6thrust24THRUST_300001_SM_1000_NS12placeholders3_10E)
_ZN34_INTERNAL_015c638f_4_k_cu_95e9df6b6thrust24THRUST_300001_SM_1000_NS12placeholders3_10E:
	.zero		1
	.type		_ZN34_INTERNAL_015c638f_4_k_cu_95e9df6b4cuda3std3__419piecewise_constructE,@object
	.size		_ZN34_INTERNAL_015c638f_4_k_cu_95e9df6b4cuda3std3__419piecewise_constructE,(_ZN34_INTERNAL_015c638f_4_k_cu_95e9df6b4cuda3std6ranges3__45__cpo5cdataE - _ZN34_INTERNAL_015c638f_4_k_cu_95e9df6b4cuda3std3__419piecewise_constructE)
_ZN34_INTERNAL_015c638f_4_k_cu_95e9df6b4cuda3std3__419piecewise_constructE:
	.zero		1
	.type		_ZN34_INTERNAL_015c638f_4_k_cu_95e9df6b4cuda3std6ranges3__45__cpo5cdataE,@object
	.size		_ZN34_INTERNAL_015c638f_4_k_cu_95e9df6b4cuda3std6ranges3__45__cpo5cdataE,(_ZN34_INTERNAL_015c638f_4_k_cu_95e9df6b6thrust24THRUST_300001_SM_1000_NS12placeholders2_2E - _ZN34_INTERNAL_015c638f_4_k_cu_95e9df6b4cuda3std6ranges3__45__cpo5cdataE)
_ZN34_INTERNAL_015c638f_4_k_cu_95e9df6b4cuda3std6ranges3__45__cpo5cdataE:
	.zero		1
	.type		_ZN34_INTERNAL_015c638f_4_k_cu_95e9df6b6thrust24THRUST_300001_SM_1000_NS12placeholders2_2E,@object
	.size		_ZN34_INTERNAL_015c638f_4_k_cu_95e9df6b6thrust24THRUST_300001_SM_1000_NS12placeholders2_2E,(_ZN34_INTERNAL_015c638f_4_k_cu_95e9df6b4cuda3std3__45__cpo3endE - _ZN34_INTERNAL_015c638f_4_k_cu_95e9df6b6thrust24THRUST_300001_SM_1000_NS12placeholders2_2E)
_ZN34_INTERNAL_015c638f_4_k_cu_95e9df6b6thrust24THRUST_300001_SM_1000_NS12placeholders2_2E:
	.zero		1
	.type		_ZN34_INTERNAL_015c638f_4_k_cu_95e9df6b4cuda3std3__45__cpo3endE,@object
	.size		_ZN34_INTERNAL_015c638f_4_k_cu_95e9df6b4cuda3std3__45__cpo3endE,(_ZN34_INTERNAL_015c638f_4_k_cu_95e9df6b4cuda3std6ranges3__45__cpo3endE - _ZN34_INTERNAL_015c638f_4_k_cu_95e9df6b4cuda3std3__45__cpo3endE)
_ZN34_INTERNAL_015c638f_4_k_cu_95e9df6b4cuda3std3__45__cpo3endE:
	.zero		1
	.type		_ZN34_INTERNAL_015c638f_4_k_cu_95e9df6b4cuda3std6ranges3__45__cpo3endE,@object
	.size		_ZN34_INTERNAL_015c638f_4_k_cu_95e9df6b4cuda3std6ranges3__45__cpo3endE,(_ZN34_INTERNAL_015c638f_4_k_cu_95e9df6b6thrust24THRUST_300001_SM_1000_NS12placeholders2_6E - _ZN34_INTERNAL_015c638f_4_k_cu_95e9df6b4cuda3std6ranges3__45__cpo3endE)
_ZN34_INTERNAL_015c638f_4_k_cu_95e9df6b4cuda3std6ranges3__45__cpo3endE:
	.zero		1
	.type		_ZN34_INTERNAL_015c638f_4_k_cu_95e9df6b6thrust24THRUST_300001_SM_1000_NS12placeholders2_6E,@object
	.size		_ZN34_INTERNAL_015c638f_4_k_cu_95e9df6b6thrust24THRUST_300001_SM_1000_NS12placeholders2_6E,(_ZN34_INTERNAL_015c638f_4_k_cu_95e9df6b4cuda3std3__45__cpo4rendE - _ZN34_INTERNAL_015c638f_4_k_cu_95e9df6b6thrust24THRUST_300001_SM_1000_NS12placeholders2_6E)
_ZN34_INTERNAL_015c638f_4_k_cu_95e9df6b6thrust24THRUST_300001_SM_1000_NS12placeholders2_6E:
	.zero		1
	.type		_ZN34_INTERNAL_015c638f_4_k_cu_95e9df6b4cuda3std3__45__cpo4rendE,@object
	.size		_ZN34_INTERNAL_015c638f_4_k_cu_95e9df6b4cuda3std3__45__cpo4rendE,(_ZN34_INTERNAL_015c638f_4_k_cu_95e9df6b4cuda3std6ranges3__45__cpo9iter_swapE - _ZN34_INTERNAL_015c638f_4_k_cu_95e9df6b4cuda3std3__45__cpo4rendE)
_ZN34_INTERNAL_015c638f_4_k_cu_95e9df6b4cuda3std3__45__cpo4rendE:
	.zero		1
	.type		_ZN34_INTERNAL_015c638f_4_k_cu_95e9df6b4cuda3std6ranges3__45__cpo9iter_swapE,@object
	.size		_ZN34_INTERNAL_015c638f_4_k_cu_95e9df6b4cuda3std6ranges3__45__cpo9iter_swapE,(_ZN34_INTERNAL_015c638f_4_k_cu_95e9df6b4cuda3std3__48unexpectE - _ZN34_INTERNAL_015c638f_4_k_cu_95e9df6b4cuda3std6ranges3__45__cpo9iter_swapE)
_ZN34_INTERNAL_015c638f_4_k_cu_95e9df6b4cuda3std6ranges3__45__cpo9iter_swapE:
	.zero		1
	.type		_ZN34_INTERNAL_015c638f_4_k_cu_95e9df6b4cuda3std3__48unexpectE,@object
	.size		_ZN34_INTERNAL_015c638f_4_k_cu_95e9df6b4cuda3std3__48unexpectE,(_ZN34_INTERNAL_015c638f_4_k_cu_95e9df6b6thrust24THRUST_300001_SM_1000_NS8cuda_cub3parE - _ZN34_INTERNAL_015c638f_4_k_cu_95e9df6b4cuda3std3__48unexpectE)
_ZN34_INTERNAL_015c638f_4_k_cu_95e9df6b4cuda3std3__48unexpectE:
	.zero		1
	.type		_ZN34_INTERNAL_015c638f_4_k_cu_95e9df6b6thrust24THRUST_300001_SM_1000_NS8cuda_cub3parE,@object
	.size		_ZN34_INTERNAL_015c638f_4_k_cu_95e9df6b6thrust24THRUST_300001_SM_1000_NS8cuda_cub3parE,(_ZN34_INTERNAL_015c638f_4_k_cu_95e9df6b6thrust24THRUST_300001_SM_1000_NS12placeholders2_4E - _ZN34_INTERNAL_015c638f_4_k_cu_95e9df6b6thrust24THRUST_300001_SM_1000_NS8cuda_cub3parE)
_ZN34_INTERNAL_015c638f_4_k_cu_95e9df6b6thrust24THRUST_300001_SM_1000_NS8cuda_cub3parE:
	.zero		1
	.type		_ZN34_INTERNAL_015c638f_4_k_cu_95e9df6b6thrust24THRUST_300001_SM_1000_NS12placeholders2_4E,@object
	.size		_ZN34_INTERNAL_015c638f_4_k_cu_95e9df6b6thrust24THRUST_300001_SM_1000_NS12placeholders2_4E,(_ZN34_INTERNAL_015c638f_4_k_cu_95e9df6b4cuda3std3__45__cpo4cendE - _ZN34_INTERNAL_015c638f_4_k_cu_95e9df6b6thrust24THRUST_300001_SM_1000_NS12placeholders2_4E)
_ZN34_INTERNAL_015c638f_4_k_cu_95e9df6b6thrust24THRUST_300001_SM_1000_NS12placeholders2_4E:
	.zero		1
	.type		_ZN34_INTERNAL_015c638f_4_k_cu_95e9df6b4cuda3std3__45__cpo4cendE,@object
	.size		_ZN34_INTERNAL_015c638f_4_k_cu_95e9df6b4cuda3std3__45__cpo4cendE,(_ZN34_INTERNAL_015c638f_4_k_cu_95e9df6b4cuda3std6ranges3__45__cpo4cendE - _ZN34_INTERNAL_015c638f_4_k_cu_95e9df6b4cuda3std3__45__cpo4cendE)
_ZN34_INTERNAL_015c638f_4_k_cu_95e9df6b4cuda3std3__45__cpo4cendE:
	.zero		1
	.type		_ZN34_INTERNAL_015c638f_4_k_cu_95e9df6b4cuda3std6ranges3__45__cpo4cendE,@object
	.size		_ZN34_INTERNAL_015c638f_4_k_cu_95e9df6b4cuda3std6ranges3__45__cpo4cendE,(_ZN34_INTERNAL_015c638f_4_k_cu_95e9df6b4cuda3std3__420unreachable_sentinelE - _ZN34_INTERNAL_015c638f_4_k_cu_95e9df6b4cuda3std6ranges3__45__cpo4cendE)
_ZN34_INTERNAL_015c638f_4_k_cu_95e9df6b4cuda3std6ranges3__45__cpo4cendE:
	.zero		1
	.type		_ZN34_INTERNAL_015c638f_4_k_cu_95e9df6b4cuda3std3__420unreachable_sentinelE,@object
	.size		_ZN34_INTERNAL_015c638f_4_k_cu_95e9df6b4cuda3std3__420unreachable_sentinelE,(_ZN34_INTERNAL_015c638f_4_k_cu_95e9df6b4cuda3std6ranges3__45__cpo5ssizeE - _ZN34_INTERNAL_015c638f_4_k_cu_95e9df6b4cuda3std3__420unreachable_sentinelE)
_ZN34_INTERNAL_015c638f_4_k_cu_95e9df6b4cuda3std3__420unreachable_sentinelE:
	.zero		1
	.type		_ZN34_INTERNAL_015c638f_4_k_cu_95e9df6b4cuda3std6ranges3__45__cpo5ssizeE,@object
	.size		_ZN34_INTERNAL_015c638f_4_k_cu_95e9df6b4cuda3std6ranges3__45__cpo5ssizeE,(_ZN34_INTERNAL_015c638f_4_k_cu_95e9df6b6thrust24THRUST_300001_SM_1000_NS12placeholders2_8E - _ZN34_INTERNAL_015c638f_4_k_cu_95e9df6b4cuda3std6ranges3__45__cpo5ssizeE)
_ZN34_INTERNAL_015c638f_4_k_cu_95e9df6b4cuda3std6ranges3__45__cpo5ssizeE:
	.zero		1
	.type		_ZN34_INTERNAL_015c638f_4_k_cu_95e9df6b6thrust24THRUST_300001_SM_1000_NS12placeholders2_8E,@object
	.size		_ZN34_INTERNAL_015c638f_4_k_cu_95e9df6b6thrust24THRUST_300001_SM_1000_NS12placeholders2_8E,(_ZN34_INTERNAL_015c638f_4_k_cu_95e9df6b4cuda3std3__45__cpo5crendE - _ZN34_INTERNAL_015c638f_4_k_cu_95e9df6b6thrust24THRUST_300001_SM_1000_NS12placeholders2_8E)
_ZN34_INTERNAL_015c638f_4_k_cu_95e9df6b6thrust24THRUST_300001_SM_1000_NS12placeholders2_8E:
	.zero		1
	.type		_ZN34_INTERNAL_015c638f_4_k_cu_95e9df6b4cuda3std3__45__cpo5crendE,@object
	.size		_ZN34_INTERNAL_015c638f_4_k_cu_95e9df6b4cuda3std3__45__cpo5crendE,(_ZN34_INTERNAL_015c638f_4_k_cu_95e9df6b4cuda3std6ranges3__45__cpo4prevE - _ZN34_INTERNAL_015c638f_4_k_cu_95e9df6b4cuda3std3__45__cpo5crendE)
_ZN34_INTERNAL_015c638f_4_k_cu_95e9df6b4cuda3std3__45__cpo5crendE:
	.zero		1
	.type		_ZN34_INTERNAL_015c638f_4_k_cu_95e9df6b4cuda3std6ranges3__45__cpo4prevE,@object
	.size		_ZN34_INTERNAL_015c638f_4_k_cu_95e9df6b4cuda3std6ranges3__45__cpo4prevE,(_ZN34_INTERNAL_015c638f_4_k_cu_95e9df6b4cuda3std6ranges3__45__cpo9iter_moveE - _ZN34_INTERNAL_015c638f_4_k_cu_95e9df6b4cuda3std6ranges3__45__cpo4prevE)
_ZN34_INTERNAL_015c638f_4_k_cu_95e9df6b4cuda3std6ranges3__45__cpo4prevE:
	.zero		1
	.type		_ZN34_INTERNAL_015c638f_4_k_cu_95e9df6b4cuda3std6ranges3__45__cpo9iter_moveE,@object
	.size		_ZN34_INTERNAL_015c638f_4_k_cu_95e9df6b4cuda3std6ranges3__45__cpo9iter_moveE,(_ZN34_INTERNAL_015c638f_4_k_cu_95e9df6b6thrust24THRUST_300001_SM_1000_NS6system6detail10sequential3seqE - _ZN34_INTERNAL_015c638f_4_k_cu_95e9df6b4cuda3std6ranges3__45__cpo9iter_moveE)
_ZN34_INTERNAL_015c638f_4_k_cu_95e9df6b4cuda3std6ranges3__45__cpo9iter_moveE:
	.zero		1
	.type		_ZN34_INTERNAL_015c638f_4_k_cu_95e9df6b6thrust24THRUST_300001_SM_1000_NS6system6detail10sequential3seqE,@object
	.size		_ZN34_INTERNAL_015c638f_4_k_cu_95e9df6b6thrust24THRUST_300001_SM_1000_NS6system6detail10sequential3seqE,(.L_31 - _ZN34_INTERNAL_015c638f_4_k_cu_95e9df6b6thrust24THRUST_300001_SM_1000_NS6system6detail10sequential3seqE)
_ZN34_INTERNAL_015c638f_4_k_cu_95e9df6b6thrust24THRUST_300001_SM_1000_NS6system6detail10sequential3seqE:
	.zero		1
.L_31:


//--------------------- .nv.constant0._ZN3cub18CUB_300001_SM_10006detail11EmptyKernelIvEEvv --------------------------
	.section	.nv.constant0._ZN3cub18CUB_300001_SM_10006detail11EmptyKernelIvEEvv,"a",@progbits
	.sectionflags	@""
	.align	4
.nv.constant0._ZN3cub18CUB_300001_SM_10006detail11EmptyKernelIvEEvv:
	.zero		896


//--------------------- .nv.constant0._Z14postavi_tezined --------------------------
	.section	.nv.constant0._Z14postavi_tezined,"a",@progbits
	.sectionflags	@""
	.align	4
.nv.constant0._Z14postavi_tezined:
	.zero		904


//--------------------- SYMBOLS --------------------------

	.type		.nv.reservedSmem.offset0,@object
	.size		.nv.reservedSmem.offset0,0x4
